	.headerflags	@"EF_CUDA_TEXMODE_UNIFIED EF_CUDA_64BIT_ADDRESS EF_CUDA_SM75 EF_CUDA_VIRTUAL_SM(EF_CUDA_SM75)"
	.elftype	@"ET_EXEC"


//--------------------- .nv.info                  --------------------------
	.section	.nv.info,"",@"SHT_CUDA_INFO"
	.align	4


	//----- nvinfo : EIATTR_MAX_STACK_SIZE
	.align		4
        /*0000*/ 	.byte	0x04, 0x23
        /*0002*/ 	.short	(.L_2 - .L_1)
	.align		4
.L_1:
        /*0004*/ 	.word	index@(latencyDetect)
        /*0008*/ 	.word	0x00000000


	//----- nvinfo : EIATTR_MIN_STACK_SIZE
	.align		4
.L_2:
        /*000c*/ 	.byte	0x04, 0x12
        /*000e*/ 	.short	(.L_4 - .L_3)
	.align		4
.L_3:
        /*0010*/ 	.word	index@(latencyDetect)
        /*0014*/ 	.word	0x00000000


	//----- nvinfo : EIATTR_FRAME_SIZE
	.align		4
.L_4:
        /*0018*/ 	.byte	0x04, 0x11
        /*001a*/ 	.short	(.L_6 - .L_5)
	.align		4
.L_5:
        /*001c*/ 	.word	index@(latencyDetect)
        /*0020*/ 	.word	0x00000000
.L_6:


//--------------------- .nv.info.latencyDetect    --------------------------
	.section	.nv.info.latencyDetect,"",@"SHT_CUDA_INFO"
	.align	4


	//----- nvinfo : EIATTR_PARAM_CBANK
	.align		4
        /*0000*/ 	.byte	0x04, 0x0a
        /*0002*/ 	.short	(.L_8 - .L_7)
	.align		4
.L_7:
        /*0004*/ 	.word	index@(latencyDetect)
        /*0008*/ 	.short	0x0160
        /*000a*/ 	.short	0x0018


	//----- nvinfo : EIATTR_CBANK_PARAM_SIZE
	.align		4
.L_8:
        /*000c*/ 	.byte	0x03, 0x19
        /*000e*/ 	.short	0x0018


	//----- nvinfo : EIATTR_KPARAM_INFO
	.align		4
        /*0010*/ 	.byte	0x04, 0x17
        /*0012*/ 	.short	(.L_10 - .L_9)
.L_9:
        /*0014*/ 	.word	0x00000000
        /*0018*/ 	.short	0x0002
        /*001a*/ 	.short	0x0010
        /*001c*/ 	.byte	0x00, 0xf0, 0x21, 0x00


	//----- nvinfo : EIATTR_KPARAM_INFO
	.align		4
.L_10:
        /*0020*/ 	.byte	0x04, 0x17
        /*0022*/ 	.short	(.L_12 - .L_11)
.L_11:
        /*0024*/ 	.word	0x00000000
        /*0028*/ 	.short	0x0001
        /*002a*/ 	.short	0x0008
        /*002c*/ 	.byte	0x00, 0xf0, 0x21, 0x00


	//----- nvinfo : EIATTR_KPARAM_INFO
	.align		4
.L_12:
        /*0030*/ 	.byte	0x04, 0x17
        /*0032*/ 	.short	(.L_14 - .L_13)
.L_13:
        /*0034*/ 	.word	0x00000000
        /*0038*/ 	.short	0x0000
        /*003a*/ 	.short	0x0000
        /*003c*/ 	.byte	0x00, 0xf0, 0x21, 0x00


	//----- nvinfo : EIATTR_MAXREG_COUNT
	.align		4
.L_14:
        /*0040*/ 	.byte	0x03, 0x1b
        /*0042*/ 	.short	0x00ff


	//----- nvinfo : EIATTR_EXIT_INSTR_OFFSETS
	.align		4
        /*0044*/ 	.byte	0x04, 0x1c
        /*0046*/ 	.short	(.L_16 - .L_15)


	//   ....[0]....
.L_15:
        /*0048*/ 	.word	0x000001f0
.L_16:


//--------------------- .nv.constant3             --------------------------
	.section	.nv.constant3,"a",@progbits
	.align	4
.nv.constant3:
	.type		const_a,@object
	.size		const_a,(.L_0 - const_a)
const_a:
	.zero		8
.L_0:


//--------------------- .nv.constant0.latencyDetect --------------------------
	.section	.nv.constant0.latencyDetect,"a",@progbits
	.align	4
.nv.constant0.latencyDetect:
	.zero		376


//--------------------- .text.latencyDetect       --------------------------
	.section	.text.latencyDetect,"ax",@progbits
	.sectionflags	@"SHF_BARRIERS=1"
	.sectioninfo	@"SHI_REGISTERS=24"
	.align	128
        .global         latencyDetect
        .type           latencyDetect,@function
        .size           latencyDetect,(.L_x_1 - latencyDetect)
        .other          latencyDetect,@"STO_CUDA_ENTRY STV_DEFAULT"
latencyDetect:
.text.latencyDetect:
[----:B------:R-:W-:Y:S02]  /*0000*/  MOV R0, c[0x0][0x160] ;  /* 0x0000580000007a02 */ /* 0x000fe40000000f00 */
[----:B------:R-:W-:Y:S02]  /*0010*/  MOV R1, c[0x0][0x164] ;  /* 0x0000590000017a02 */ /* 0x000fe40000000f00 */
[----:B------:R-:W-:Y:S02]  /*0020*/  MOV R4, c[0x0][0x170] ;  /* 0x00005c0000047a02 */ /* 0x000fe40000000f00 */
[----:B------:R-:W-:Y:S04]  /*0030*/  MOV R5, c[0x0][0x174] ;  /* 0x00005d0000057a02 */ /* 0x000fe80000000f00 */
[----:B------:R-:W-:Y:S02]  /*0040*/  CS2R.32 R6, SR_CLOCKLO ;  /* 0x0000000000067805 */ /* 0x000fe40000005000 */
[----:B------:R-:W0:Y:S02]  /*0050*/  LDG.E.STRONG.GPU R10, [R0] ;  /* 0x00000000000a7381 */ /* 0x000e2400001f4900 */
[----:B0-----:R-:W-:Y:S02]  /*0060*/  CS2R.32 R7, SR_CLOCKLO ;  /* 0x0000000000077805 */ /* 0x001fe40000005000 */
[----:B------:R-:W0:Y:S02]  /*0070*/  LDG.E.STRONG.CTA R11, [R0+0x4] ;  /* 0x00000400000b7381 */ /* 0x000e2400001f0900 */
[----:B0-----:R-:W-:Y:S02]  /*0080*/  CS2R.32 R8, SR_CLOCKLO ;  /* 0x0000000000087805 */ /* 0x001fe40000005000 */
[----:B------:R-:W0:Y:S02]  /*0090*/  LDG.E.STRONG.CTA R12, [R0+0x8] ;  /* 0x00000800000c7381 */ /* 0x000e2400001f0900 */
[----:B0-----:R-:W0:Y:S02]  /*00a0*/  CS2R.32 R9, SR_CLOCKLO ;  /* 0x0000000000097805 */ /* 0x001e240000005000 */
[----:B------:R-:W-:Y:S02]  /*00b0*/  BAR.SYNC 0x0 ;  /* 0x0000000000007b1d */ /* 0x000fe40000000000 */
[----:B------:R-:W-:Y:S04]  /*00c0*/  IADD3 R14, R7, -R6, RZ ;  /* 0x80000006070e7210 */ /* 0x000fe80007ffe0ff */
[----:B------:R-:W-:Y:S04]  /*00d0*/  IADD3 R15, R8, -R7, RZ ;  /* 0x80000007080f7210 */ /* 0x000fe80007ffe0ff */
[----:B------:R-:W-:Y:S04]  /*00e0*/  IADD3 R16, R9, -R8, RZ ;  /* 0x8000000809107210 */ /* 0x000fe80007ffe0ff */
[----:B------:R-:W-:Y:S04]  /*00f0*/  STG.E.SYS [R4], R14 ;  /* 0x0000000e04007386 */ /* 0x000fe8000010e900 */
[----:B------:R-:W-:Y:S04]  /*0100*/  STG.E.SYS [R4+0x4], R15 ;  /* 0x0000040f04007386 */ /* 0x000fe8000010e900 */
[----:B------:R-:W-:Y:S04]  /*0110*/  STG.E.SYS [R4+0x8], R16 ;  /* 0x0000081004007386 */ /* 0x000fe8000010e900 */
[----:B------:R-:W-:Y:S02]  /*0120*/  CS2R.32 R6, SR_CLOCKLO ;  /* 0x0000000000067805 */ /* 0x000fe40000005000 */
[----:B------:R-:W1:Y:S05]  /*0130*/  LDC R17, c[0x3][RZ] ;  /* 0x00c00000ff117b82 */ /* 0x000e6a0000000800 */
[----:B-1----:R-:W-:Y:S02]  /*0140*/  CS2R.32 R7, SR_CLOCKLO ;  /* 0x0000000000077805 */ /* 0x002fe40000005000 */
[----:B------:R-:W1:Y:S05]  /*0150*/  MOV R18, c[0x3][0x4] ;  /* 0x00c0010000127a02 */ /* 0x000e6a0000000f00 */
[----:B-1----:R-:W-:Y:S02]  /*0160*/  CS2R.32 R8, SR_CLOCKLO ;  /* 0x0000000000087805 */ /* 0x002fe40000005000 */
[----:B------:R-:W1:Y:S05]  /*0170*/  MOV R19, c[0x3][0x8] ;  /* 0x00c0020000137a02 */ /* 0x000e6a0000000f00 */
[----:B-1----:R-:W-:Y:S02]  /*0180*/  CS2R.32 R9, SR_CLOCKLO ;  /* 0x0000000000097805 */ /* 0x002fe40000005000 */
[----:B------:R-:W-:Y:S04]  /*0190*/  IADD3 R14, R7, -R6, RZ ;  /* 0x80000006070e7210 */ /* 0x000fe80007ffe0ff */
[----:B------:R-:W-:Y:S04]  /*01a0*/  IADD3 R15, R8, -R7, RZ ;  /* 0x80000007080f7210 */ /* 0x000fe80007ffe0ff */
[----:B------:R-:W-:Y:S04]  /*01b0*/  IADD3 R16, R9, -R8, RZ ;  /* 0x8000000809107210 */ /* 0x000fe80007ffe0ff */
[----:B------:R-:W-:Y:S04]  /*01c0*/  STG.E.SYS [R4+0xc], R14 ;  /* 0x00000c0e04007386 */ /* 0x000fe8000010e900 */
[----:B------:R-:W-:Y:S04]  /*01d0*/  STG.E.SYS [R4+0x10], R15 ;  /* 0x0000100f04007386 */ /* 0x000fe8000010e900 */
[----:B------:R-:W-:Y:S04]  /*01e0*/  STG.E.SYS [R4+0x14], R16 ;  /* 0x0000141004007386 */ /* 0x000fe8000010e900 */
[----:B------:R-:W-:Y:S02]  /*01f0*/  EXIT ;  /* 0x000000000000794d */ /* 0x000fe40003800000 */
.L_x_0:
[----:B------:R-:W-:-:S00]  /*0200*/  BRA `(.L_x_0) ;  /* 0xfffffff000007947 */ /* 0x000fc0000383ffff */
[----:B------:R-:W-:-:S00]  /*0210*/  NOP ;  /* 0x0000000000007918 */ /* 0x000fc00000000000 */
[----:B------:R-:W-:-:S00]  /*0220*/  NOP ;  /* 0x0000000000007918 */ /* 0x000fc00000000000 */
[----:B------:R-:W-:-:S00]  /*0230*/  NOP ;  /* 0x0000000000007918 */ /* 0x000fc00000000000 */
[----:B------:R-:W-:-:S00]  /*0240*/  NOP ;  /* 0x0000000000007918 */ /* 0x000fc00000000000 */
[----:B------:R-:W-:-:S00]  /*0250*/  NOP ;  /* 0x0000000000007918 */ /* 0x000fc00000000000 */
[----:B------:R-:W-:-:S00]  /*0260*/  NOP ;  /* 0x0000000000007918 */ /* 0x000fc00000000000 */
[----:B------:R-:W-:-:S00]  /*0270*/  NOP ;  /* 0x0000000000007918 */ /* 0x000fc00000000000 */
.L_x_1:
